//
// Generated by NVIDIA NVVM Compiler
//
// Compiler Build ID: CL-36424714
// Cuda compilation tools, release 13.0, V13.0.88
// Based on NVVM 20.0.0
//

.version 9.0
.target sm_100
.address_size 64

	// .globl	_Z9sumKernelPiS_i
.extern .shared .align 16 .b8 sdata[];

.visible .entry _Z9sumKernelPiS_i(
	.param .u64 .ptr .align 1 _Z9sumKernelPiS_i_param_0,
	.param .u64 .ptr .align 1 _Z9sumKernelPiS_i_param_1,
	.param .u32 _Z9sumKernelPiS_i_param_2
)
{
	.reg .pred 	%p<6>;
	.reg .b32 	%r<23>;
	.reg .b64 	%rd<7>;

	ld.param.u64 	%rd1, [_Z9sumKernelPiS_i_param_0];
	ld.param.u64 	%rd2, [_Z9sumKernelPiS_i_param_1];
	ld.param.u32 	%r10, [_Z9sumKernelPiS_i_param_2];
	mov.u32 	%r1, %tid.x;
	mov.u32 	%r11, %ctaid.x;
	mov.u32 	%r22, %ntid.x;
	mad.lo.s32 	%r3, %r11, %r22, %r1;
	setp.ge.u32 	%p1, %r3, %r10;
	mov.b32 	%r21, 0;
	@%p1 bra 	$L__BB0_2;
	cvta.to.global.u64 	%rd3, %rd1;
	mul.wide.u32 	%rd4, %r3, 4;
	add.s64 	%rd5, %rd3, %rd4;
	ld.global.u32 	%r21, [%rd5];
$L__BB0_2:
	shl.b32 	%r12, %r1, 2;
	mov.u32 	%r13, sdata;
	add.s32 	%r6, %r13, %r12;
	st.shared.u32 	[%r6], %r21;
	bar.sync 	0;
	setp.lt.u32 	%p2, %r22, 2;
	@%p2 bra 	$L__BB0_6;
$L__BB0_3:
	shr.u32 	%r8, %r22, 1;
	setp.ge.u32 	%p3, %r1, %r8;
	@%p3 bra 	$L__BB0_5;
	shl.b32 	%r14, %r8, 2;
	add.s32 	%r15, %r6, %r14;
	ld.shared.u32 	%r16, [%r15];
	ld.shared.u32 	%r17, [%r6];
	add.s32 	%r18, %r17, %r16;
	st.shared.u32 	[%r6], %r18;
$L__BB0_5:
	bar.sync 	0;
	setp.gt.u32 	%p4, %r22, 3;
	mov.u32 	%r22, %r8;
	@%p4 bra 	$L__BB0_3;
$L__BB0_6:
	setp.ne.s32 	%p5, %r1, 0;
	@%p5 bra 	$L__BB0_8;
	ld.shared.u32 	%r19, [sdata];
	cvta.to.global.u64 	%rd6, %rd2;
	atom.global.add.u32 	%r20, [%rd6], %r19;
$L__BB0_8:
	ret;

}


// ===== COMPILED SASS (sm_100) =====

	.target	sm_100

	.elftype	@"ET_EXEC"


//--------------------- .note.nv.tkinfo           --------------------------
	.section	.note.nv.tkinfo,"",@"SHT_NOTE"
	.sectionflags	@"SHF_NOTE_NV_TKINFO"
	.tkinfo
        /*0018*/ 	.word	0x00000002
        /*0030*/ 	.string	""
        /*0030*/ 	.string	"ptxas"
        /*0030*/ 	.string	"Cuda compilation tools, release 13.0, V13.0.88"
        /*0030*/ 	.string	"Build cuda_13.0.r13.0/compiler.36424714_0"
        /*0030*/ 	.string	"-arch sm_100 -m 64 "



//--------------------- .note.nv.cuinfo           --------------------------
	.section	.note.nv.cuinfo,"",@"SHT_NOTE"
	.sectionflags	@"SHF_NOTE_NV_CUINFO"
        /*0018*/ 	.short	0x0002
        /*001a*/ 	.short	0x0064
        /*001c*/ 	.short	0x0082
	.zero		2


//--------------------- .nv.info                  --------------------------
	.section	.nv.info,"",@"SHT_CUDA_INFO"
	.align	4


	//----- nvinfo : EIATTR_REGCOUNT
	.align		4
        /*0000*/ 	.byte	0x04, 0x2f
        /*0002*/ 	.short	(.L_1 - .L_0)
	.align		4
.L_0:
        /*0004*/ 	.word	index@(_Z9sumKernelPiS_i)
        /*0008*/ 	.word	0x0000000a


	//----- nvinfo : EIATTR_FRAME_SIZE
	.align		4
.L_1:
        /*000c*/ 	.byte	0x04, 0x11
        /*000e*/ 	.short	(.L_3 - .L_2)
	.align		4
.L_2:
        /*0010*/ 	.word	index@(_Z9sumKernelPiS_i)
        /*0014*/ 	.word	0x00000000


	//----- nvinfo : EIATTR_MIN_STACK_SIZE
	.align		4
.L_3:
        /*0018*/ 	.byte	0x04, 0x12
        /*001a*/ 	.short	(.L_5 - .L_4)
	.align		4
.L_4:
        /*001c*/ 	.word	index@(_Z9sumKernelPiS_i)
        /*0020*/ 	.word	0x00000000
.L_5:


//--------------------- .nv.compat                --------------------------
	.section	.nv.compat,"",@"SHT_CUDA_COMPAT_INFO"
	.align	4
        /*0000*/ 	.byte	0x02, 0x09, 0x00, 0x00, 0x02, 0x02, 0x01, 0x00, 0x02, 0x05, 0x05, 0x00, 0x03, 0x07, 0x01, 0x01
        /*0010*/ 	.byte	0x02, 0x03, 0x00, 0x00, 0x02, 0x06, 0x01, 0x00, 0x04, 0x0b, 0x08, 0x00, 0x09, 0x00, 0x00, 0x00
        /*0020*/ 	.byte	0x00, 0x00, 0x00, 0x00


//--------------------- .nv.info._Z9sumKernelPiS_i --------------------------
	.section	.nv.info._Z9sumKernelPiS_i,"",@"SHT_CUDA_INFO"
	.sectionflags	@""
	.align	4


	//----- nvinfo : EIATTR_CUDA_API_VERSION
	.align		4
        /*0000*/ 	.byte	0x04, 0x37
        /*0002*/ 	.short	(.L_7 - .L_6)
.L_6:
        /*0004*/ 	.word	0x00000082


	//----- nvinfo : EIATTR_KPARAM_INFO
	.align		4
.L_7:
        /*0008*/ 	.byte	0x04, 0x17
        /*000a*/ 	.short	(.L_9 - .L_8)
.L_8:
        /*000c*/ 	.word	0x00000000
        /*0010*/ 	.short	0x0002
        /*0012*/ 	.short	0x0010
        /*0014*/ 	.byte	0x00, 0xf0, 0x11, 0x00


	//----- nvinfo : EIATTR_KPARAM_INFO
	.align		4
.L_9:
        /*0018*/ 	.byte	0x04, 0x17
        /*001a*/ 	.short	(.L_11 - .L_10)
.L_10:
        /*001c*/ 	.word	0x00000000
        /*0020*/ 	.short	0x0001
        /*0022*/ 	.short	0x0008
        /*0024*/ 	.byte	0x00, 0xf5, 0x21, 0x00


	//----- nvinfo : EIATTR_KPARAM_INFO
	.align		4
.L_11:
        /*0028*/ 	.byte	0x04, 0x17
        /*002a*/ 	.short	(.L_13 - .L_12)
.L_12:
        /*002c*/ 	.word	0x00000000
        /*0030*/ 	.short	0x0000
        /*0032*/ 	.short	0x0000
        /*0034*/ 	.byte	0x00, 0xf5, 0x21, 0x00


	//----- nvinfo : EIATTR_SPARSE_MMA_MASK
	.align		4
.L_13:
        /*0038*/ 	.byte	0x03, 0x50
        /*003a*/ 	.short	0x0000


	//----- nvinfo : EIATTR_MAXREG_COUNT
	.align		4
        /*003c*/ 	.byte	0x03, 0x1b
        /*003e*/ 	.short	0x00ff


	//----- nvinfo : EIATTR_NUM_BARRIERS
	.align		4
        /*0040*/ 	.byte	0x02, 0x4c
        /*0042*/ 	.byte	0x01
	.zero		1


	//----- nvinfo : EIATTR_MERCURY_ISA_VERSION
	.align		4
        /*0044*/ 	.byte	0x03, 0x5f
        /*0046*/ 	.short	0x0101


	//----- nvinfo : EIATTR_VRC_CTA_INIT_COUNT
	.align		4
        /*0048*/ 	.byte	0x02, 0x4a
	.zero		1
	.zero		1


	//----- nvinfo : EIATTR_EXIT_INSTR_OFFSETS
	.align		4
        /*004c*/ 	.byte	0x04, 0x1c
        /*004e*/ 	.short	(.L_15 - .L_14)


	//   ....[0]....
.L_14:
        /*0050*/ 	.word	0x00000200


	//   ....[1]....
        /*0054*/ 	.word	0x00000270


	//----- nvinfo : EIATTR_CBANK_PARAM_SIZE
	.align		4
.L_15:
        /*0058*/ 	.byte	0x03, 0x19
        /*005a*/ 	.short	0x0014


	//----- nvinfo : EIATTR_PARAM_CBANK
	.align		4
        /*005c*/ 	.byte	0x04, 0x0a
        /*005e*/ 	.short	(.L_17 - .L_16)
	.align		4
.L_16:
        /*0060*/ 	.word	index@(.nv.constant0._Z9sumKernelPiS_i)
        /*0064*/ 	.short	0x0380
        /*0066*/ 	.short	0x0014


	//----- nvinfo : EIATTR_SW_WAR
	.align		4
.L_17:
        /*0068*/ 	.byte	0x04, 0x36
        /*006a*/ 	.short	(.L_19 - .L_18)
.L_18:
        /*006c*/ 	.word	0x00000008
.L_19:


//--------------------- .nv.callgraph             --------------------------
	.section	.nv.callgraph,"",@"SHT_CUDA_CALLGRAPH"
	.align	4
	.sectionentsize	8
	.align		4
        /*0000*/ 	.word	0x00000000
	.align		4
        /*0004*/ 	.word	0xffffffff
	.align		4
        /*0008*/ 	.word	0x00000000
	.align		4
        /*000c*/ 	.word	0xfffffffe
	.align		4
        /*0010*/ 	.word	0x00000000
	.align		4
        /*0014*/ 	.word	0xfffffffd
	.align		4
        /*0018*/ 	.word	0x00000000
	.align		4
        /*001c*/ 	.word	0xfffffffc


//--------------------- .text._Z9sumKernelPiS_i   --------------------------
	.section	.text._Z9sumKernelPiS_i,"ax",@progbits
	.align	128
        .global         _Z9sumKernelPiS_i
        .type           _Z9sumKernelPiS_i,@function
        .size           _Z9sumKernelPiS_i,(.L_x_3 - _Z9sumKernelPiS_i)
        .other          _Z9sumKernelPiS_i,@"STO_CUDA_ENTRY STV_DEFAULT"
_Z9sumKernelPiS_i:
.text._Z9sumKernelPiS_i:
[----:B------:R-:W-:Y:S01]  /*0000*/  LDC R1, c[0x0][0x37c] ;  /* 0x0000df00ff017b82 */ /* 0x000fe20000000800 */
[----:B------:R-:W0:Y:S07]  /*0010*/  S2R R7, SR_TID.X ;  /* 0x0000000000077919 */ /* 0x000e2e0000002100 */
[----:B------:R-:W0:Y:S01]  /*0020*/  S2UR UR4, SR_CTAID.X ;  /* 0x00000000000479c3 */ /* 0x000e220000002500 */
[----:B------:R-:W1:Y:S01]  /*0030*/  LDCU UR5, c[0x0][0x390] ;  /* 0x00007200ff0577ac */ /* 0x000e620008000800 */
[----:B------:R-:W-:Y:S01]  /*0040*/  IMAD.MOV.U32 R4, RZ, RZ, RZ ;  /* 0x000000ffff047224 */ /* 0x000fe200078e00ff */
[----:B------:R-:W2:Y:S05]  /*0050*/  LDCU.64 UR6, c[0x0][0x358] ;  /* 0x00006b00ff0677ac */ /* 0x000eaa0008000a00 */
[----:B------:R-:W0:Y:S02]  /*0060*/  LDC R0, c[0x0][0x360] ;  /* 0x0000d800ff007b82 */ /* 0x000e240000000800 */
[----:B0-----:R-:W-:-:S05]  /*0070*/  IMAD R5, R0, UR4, R7 ;  /* 0x0000000400057c24 */ /* 0x001fca000f8e0207 */
[----:B-1----:R-:W-:-:S13]  /*0080*/  ISETP.GE.U32.AND P0, PT, R5, UR5, PT ;  /* 0x0000000505007c0c */ /* 0x002fda000bf06070 */
[----:B------:R-:W0:Y:S02]  /*0090*/  @!P0 LDC.64 R2, c[0x0][0x380] ;  /* 0x0000e000ff028b82 */ /* 0x000e240000000a00 */
[----:B0-----:R-:W-:-:S05]  /*00a0*/  @!P0 IMAD.WIDE.U32 R2, R5, 0x4, R2 ;  /* 0x0000000405028825 */ /* 0x001fca00078e0002 */
[----:B--2---:R-:W2:Y:S01]  /*00b0*/  @!P0 LDG.E R4, desc[UR6][R2.64] ;  /* 0x0000000602048981 */ /* 0x004ea2000c1e1900 */
[----:B------:R-:W0:Y:S01]  /*00c0*/  S2UR UR5, SR_CgaCtaId ;  /* 0x00000000000579c3 */ /* 0x000e220000008800 */
[----:B------:R-:W-:Y:S01]  /*00d0*/  UMOV UR4, 0x400 ;  /* 0x0000040000047882 */ /* 0x000fe20000000000 */
[----:B------:R-:W-:Y:S02]  /*00e0*/  ISETP.GE.U32.AND P1, PT, R0, 0x2, PT ;  /* 0x000000020000780c */ /* 0x000fe40003f26070 */
[----:B------:R-:W-:Y:S01]  /*00f0*/  ISETP.NE.AND P0, PT, R7, RZ, PT ;  /* 0x000000ff0700720c */ /* 0x000fe20003f05270 */
[----:B0-----:R-:W-:-:S06]  /*0100*/  ULEA UR4, UR5, UR4, 0x18 ;  /* 0x0000000405047291 */ /* 0x001fcc000f8ec0ff */
[----:B------:R-:W-:-:S05]  /*0110*/  LEA R5, R7, UR4, 0x2 ;  /* 0x0000000407057c11 */ /* 0x000fca000f8e10ff */
[----:B--2---:R0:W-:Y:S01]  /*0120*/  STS [R5], R4 ;  /* 0x0000000405007388 */ /* 0x0041e20000000800 */
[----:B------:R-:W-:Y:S06]  /*0130*/  BAR.SYNC.DEFER_BLOCKING 0x0 ;  /* 0x0000000000007b1d */ /* 0x000fec0000010000 */
[----:B------:R-:W-:Y:S05]  /*0140*/  @!P1 BRA `(.L_x_0) ;  /* 0x00000000002c9947 */ /* 0x000fea0003800000 */
.L_x_1:
[----:B------:R-:W-:-:S04]  /*0150*/  SHF.R.U32.HI R6, RZ, 0x1, R0 ;  /* 0x00000001ff067819 */ /* 0x000fc80000011600 */
[----:B------:R-:W-:-:S13]  /*0160*/  ISETP.GE.U32.AND P1, PT, R7, R6, PT ;  /* 0x000000060700720c */ /* 0x000fda0003f26070 */
[----:B------:R-:W-:Y:S01]  /*0170*/  @!P1 IMAD R2, R6, 0x4, R5 ;  /* 0x0000000406029824 */ /* 0x000fe200078e0205 */
[----:B------:R-:W-:Y:S05]  /*0180*/  @!P1 LDS R3, [R5] ;  /* 0x0000000005039984 */ /* 0x000fea0000000800 */
[----:B------:R-:W0:Y:S02]  /*0190*/  @!P1 LDS R2, [R2] ;  /* 0x0000000002029984 */ /* 0x000e240000000800 */
[----:B0-----:R-:W-:-:S05]  /*01a0*/  @!P1 IMAD.IADD R4, R2, 0x1, R3 ;  /* 0x0000000102049824 */ /* 0x001fca00078e0203 */
[----:B------:R1:W-:Y:S01]  /*01b0*/  @!P1 STS [R5], R4 ;  /* 0x0000000405009388 */ /* 0x0003e20000000800 */
[----:B------:R-:W-:Y:S01]  /*01c0*/  BAR.SYNC.DEFER_BLOCKING 0x0 ;  /* 0x0000000000007b1d */ /* 0x000fe20000010000 */
[----:B------:R-:W-:Y:S01]  /*01d0*/  ISETP.GT.U32.AND P1, PT, R0, 0x3, PT ;  /* 0x000000030000780c */ /* 0x000fe20003f24070 */
[----:B------:R-:W-:-:S12]  /*01e0*/  IMAD.MOV.U32 R0, RZ, RZ, R6 ;  /* 0x000000ffff007224 */ /* 0x000fd800078e0006 */
[----:B-1----:R-:W-:Y:S05]  /*01f0*/  @P1 BRA `(.L_x_1) ;  /* 0xfffffffc00d41947 */ /* 0x002fea000383ffff */
.L_x_0:
[----:B------:R-:W-:Y:S05]  /*0200*/  @P0 EXIT ;  /* 0x000000000000094d */ /* 0x000fea0003800000 */
[----:B------:R-:W1:Y:S01]  /*0210*/  S2UR UR5, SR_CgaCtaId ;  /* 0x00000000000579c3 */ /* 0x000e620000008800 */
[----:B------:R-:W-:-:S07]  /*0220*/  UMOV UR4, 0x400 ;  /* 0x0000040000047882 */ /* 0x000fce0000000000 */
[----:B------:R-:W2:Y:S01]  /*0230*/  LDC.64 R2, c[0x0][0x388] ;  /* 0x0000e200ff027b82 */ /* 0x000ea20000000a00 */
[----:B-1----:R-:W-:-:S09]  /*0240*/  ULEA UR4, UR5, UR4, 0x18 ;  /* 0x0000000405047291 */ /* 0x002fd2000f8ec0ff */
[----:B0-----:R-:W2:Y:S04]  /*0250*/  LDS R5, [UR4] ;  /* 0x00000004ff057984 */ /* 0x001ea80008000800 */
[----:B--2---:R-:W-:Y:S01]  /*0260*/  REDG.E.ADD.STRONG.GPU desc[UR6][R2.64], R5 ;  /* 0x000000050200798e */ /* 0x004fe2000c12e106 */
[----:B------:R-:W-:Y:S05]  /*0270*/  EXIT ;  /* 0x000000000000794d */ /* 0x000fea0003800000 */
.L_x_2:
[----:B------:R-:W-:-:S00]  /*0280*/  BRA `(.L_x_2) ;  /* 0xfffffffc00fc7947 */ /* 0x000fc0000383ffff */
[----:B------:R-:W-:-:S00]  /*0290*/  NOP ;  /* 0x0000000000007918 */ /* 0x000fc00000000000 */
        /* <DEDUP_REMOVED lines=14> */
.L_x_3:


//--------------------- .nv.shared._Z9sumKernelPiS_i --------------------------
	.section	.nv.shared._Z9sumKernelPiS_i,"aw",@nobits
	.sectionflags	@""
	.align	16
	.zero		1024


//--------------------- .nv.shared.reserved.0     --------------------------
	.section	.nv.shared.reserved.0,"aw",@nobits
	.weak		__nv_reservedSMEM_offset_0_alias
	.size		__nv_reservedSMEM_offset_0_alias, 0, 64
	.other		__nv_reservedSMEM_offset_0_alias,@"STO_CUDA_RESERVED_SHARED STV_DEFAULT"
__nv_reservedSMEM_offset_0_alias:
	.zero		0
	.zero		64


//--------------------- .nv.constant0._Z9sumKernelPiS_i --------------------------
	.section	.nv.constant0._Z9sumKernelPiS_i,"a",@progbits
	.sectionflags	@""
	.align	4
.nv.constant0._Z9sumKernelPiS_i:
	.zero		916


//--------------------- SYMBOLS --------------------------

	.type		.nv.reservedSmem.offset0,@object
	.size		.nv.reservedSmem.offset0,0x4
	.type		.nv.reservedSmem.cap,@object
	.size		.nv.reservedSmem.cap,0x4
